	.headerflags	@"EF_CUDA_TEXMODE_UNIFIED EF_CUDA_64BIT_ADDRESS EF_CUDA_ACCELERATORS EF_CUDA_SM90 EF_CUDA_VIRTUAL_SM(EF_CUDA_SM90)"
	.elftype	@"ET_EXEC"


//--------------------- .nv.info                  --------------------------
	.section	.nv.info,"",@"SHT_CUDA_INFO"
	.align	4


	//----- nvinfo : EIATTR_REGCOUNT
	.align		4
        /*0000*/ 	.byte	0x04, 0x2f
        /*0002*/ 	.short	(.L_1 - .L_0)
	.align		4
.L_0:
        /*0004*/ 	.word	index@(triton_poi_fused_relu_threshold_backward_0)
        /*0008*/ 	.word	0x0000000c


	//----- nvinfo : EIATTR_MIN_STACK_SIZE
	.align		4
.L_1:
        /*000c*/ 	.byte	0x04, 0x12
        /*000e*/ 	.short	(.L_3 - .L_2)
	.align		4
.L_2:
        /*0010*/ 	.word	index@(triton_poi_fused_relu_threshold_backward_0)
        /*0014*/ 	.word	0x00000000


	//----- nvinfo : EIATTR_FRAME_SIZE
	.align		4
.L_3:
        /*0018*/ 	.byte	0x04, 0x11
        /*001a*/ 	.short	(.L_5 - .L_4)
	.align		4
.L_4:
        /*001c*/ 	.word	index@(triton_poi_fused_relu_threshold_backward_0)
        /*0020*/ 	.word	0x00000000


	//----- nvinfo : EIATTR_MIN_STACK_SIZE
	.align		4
.L_5:
        /*0024*/ 	.byte	0x04, 0x12
        /*0026*/ 	.short	(.L_7 - .L_6)
	.align		4
.L_6:
        /*0028*/ 	.word	index@(triton_poi_fused_relu_threshold_backward_0)
        /*002c*/ 	.word	0x00000000
.L_7:


//--------------------- .nv.info.triton_poi_fused_relu_threshold_backward_0 --------------------------
	.section	.nv.info.triton_poi_fused_relu_threshold_backward_0,"",@"SHT_CUDA_INFO"
	.sectionflags	@""
	.align	4


	//----- nvinfo : EIATTR_CUDA_API_VERSION
	.align		4
        /*0000*/ 	.byte	0x04, 0x37
        /*0002*/ 	.short	(.L_9 - .L_8)
.L_8:
        /*0004*/ 	.word	0x0000007c


	//----- nvinfo : EIATTR_KPARAM_INFO
	.align		4
.L_9:
        /*0008*/ 	.byte	0x04, 0x17
        /*000a*/ 	.short	(.L_11 - .L_10)
.L_10:
        /*000c*/ 	.word	0x00000000
        /*0010*/ 	.short	0x0003
        /*0012*/ 	.short	0x0018
        /*0014*/ 	.byte	0x00, 0xf0, 0x11, 0x00


	//----- nvinfo : EIATTR_KPARAM_INFO
	.align		4
.L_11:
        /*0018*/ 	.byte	0x04, 0x17
        /*001a*/ 	.short	(.L_13 - .L_12)
.L_12:
        /*001c*/ 	.word	0x00000000
        /*0020*/ 	.short	0x0002
        /*0022*/ 	.short	0x0010
        /*0024*/ 	.byte	0x00, 0xf4, 0x21, 0x00


	//----- nvinfo : EIATTR_KPARAM_INFO
	.align		4
.L_13:
        /*0028*/ 	.byte	0x04, 0x17
        /*002a*/ 	.short	(.L_15 - .L_14)
.L_14:
        /*002c*/ 	.word	0x00000000
        /*0030*/ 	.short	0x0001
        /*0032*/ 	.short	0x0008
        /*0034*/ 	.byte	0x00, 0xf4, 0x21, 0x00


	//----- nvinfo : EIATTR_KPARAM_INFO
	.align		4
.L_15:
        /*0038*/ 	.byte	0x04, 0x17
        /*003a*/ 	.short	(.L_17 - .L_16)
.L_16:
        /*003c*/ 	.word	0x00000000
        /*0040*/ 	.short	0x0000
        /*0042*/ 	.short	0x0000
        /*0044*/ 	.byte	0x00, 0xf4, 0x21, 0x00


	//----- nvinfo : EIATTR_SPARSE_MMA_MASK
	.align		4
.L_17:
        /*0048*/ 	.byte	0x03, 0x50
        /*004a*/ 	.short	0x0000


	//----- nvinfo : EIATTR_MAXREG_COUNT
	.align		4
        /*004c*/ 	.byte	0x03, 0x1b
        /*004e*/ 	.short	0x00ff


	//----- nvinfo : EIATTR_EXIT_INSTR_OFFSETS
	.align		4
        /*0050*/ 	.byte	0x04, 0x1c
        /*0052*/ 	.short	(.L_19 - .L_18)


	//   ....[0]....
.L_18:
        /*0054*/ 	.word	0x00000220


	//----- nvinfo : EIATTR_REQNTID
	.align		4
.L_19:
        /*0058*/ 	.byte	0x04, 0x10
        /*005a*/ 	.short	(.L_21 - .L_20)
.L_20:
        /*005c*/ 	.word	0x00000080
        /*0060*/ 	.word	0x00000001
        /*0064*/ 	.word	0x00000001


	//----- nvinfo : EIATTR_CBANK_PARAM_SIZE
	.align		4
.L_21:
        /*0068*/ 	.byte	0x03, 0x19
        /*006a*/ 	.short	0x001c


	//----- nvinfo : EIATTR_PARAM_CBANK
	.align		4
        /*006c*/ 	.byte	0x04, 0x0a
        /*006e*/ 	.short	(.L_23 - .L_22)
	.align		4
.L_22:
        /*0070*/ 	.word	index@(.nv.constant0.triton_poi_fused_relu_threshold_backward_0)
        /*0074*/ 	.short	0x0210
        /*0076*/ 	.short	0x001c


	//----- nvinfo : EIATTR_SW_WAR
	.align		4
.L_23:
        /*0078*/ 	.byte	0x04, 0x36
        /*007a*/ 	.short	(.L_25 - .L_24)
.L_24:
        /*007c*/ 	.word	0x00000008
.L_25:


//--------------------- .nv.callgraph             --------------------------
	.section	.nv.callgraph,"",@"SHT_CUDA_CALLGRAPH"
	.align	4
	.sectionentsize	8
	.align		4
        /*0000*/ 	.word	0x00000000
	.align		4
        /*0004*/ 	.word	0xffffffff
	.align		4
        /*0008*/ 	.word	0x00000000
	.align		4
        /*000c*/ 	.word	0xfffffffe
	.align		4
        /*0010*/ 	.word	0x00000000
	.align		4
        /*0014*/ 	.word	0xfffffffd
	.align		4
        /*0018*/ 	.word	0x00000000
	.align		4
        /*001c*/ 	.word	0xfffffffc


//--------------------- .text.triton_poi_fused_relu_threshold_backward_0 --------------------------
	.section	.text.triton_poi_fused_relu_threshold_backward_0,"ax",@progbits
	.align	128
        .global         triton_poi_fused_relu_threshold_backward_0
        .type           triton_poi_fused_relu_threshold_backward_0,@function
        .size           triton_poi_fused_relu_threshold_backward_0,(.L_x_1 - triton_poi_fused_relu_threshold_backward_0)
        .other          triton_poi_fused_relu_threshold_backward_0,@"STO_CUDA_ENTRY STV_DEFAULT"
triton_poi_fused_relu_threshold_backward_0:
.text.triton_poi_fused_relu_threshold_backward_0:
[----:B------:R-:W-:Y:S01]  /*0000*/  LDC R1, c[0x0][0x28] ;  /* 0x00000a00ff017b82 */ /* 0x000fe20000000800 */
[----:B------:R-:W1:Y:S07]  /*0010*/  S2R R0, SR_TID.X ;  /* 0x0000000000007919 */ /* 0x000e6e0000002100 */
[----:B------:R-:W2:Y:S01]  /*0020*/  LDC.64 R4, c[0x0][0x218] ;  /* 0x00008600ff047b82 */ /* 0x000ea20000000a00 */
[----:B------:R-:W-:Y:S01]  /*0030*/  ULDC.64 UR4, c[0x0][0x208] ;  /* 0x0000820000047ab9 */ /* 0x000fe20000000a00 */
[----:B------:R-:W-:Y:S01]  /*0040*/  ULDC.64 UR6, c[0x0][0x220] ;  /* 0x0000880000067ab9 */ /* 0x000fe20000000a00 */
[----:B------:R-:W3:Y:S05]  /*0050*/  S2R R7, SR_CTAID.X ;  /* 0x0000000000077919 */ /* 0x000eea0000002500 */
[----:B------:R-:W4:Y:S01]  /*0060*/  LDC.64 R2, c[0x0][0x210] ;  /* 0x00008400ff027b82 */ /* 0x000f220000000a00 */
[----:B-1----:R-:W-:Y:S01]  /*0070*/  IMAD.SHL.U32 R0, R0, 0x2, RZ ;  /* 0x0000000200007824 */ /* 0x002fe200078e00ff */
[----:B---3--:R-:W-:-:S04]  /*0080*/  SHF.R.S32.HI R6, RZ, 0x17, R7 ;  /* 0x00000017ff067819 */ /* 0x008fc80000011407 */
[----:B------:R-:W-:-:S05]  /*0090*/  LOP3.LUT R0, R0, 0xfe, RZ, 0xc0, !PT ;  /* 0x000000fe00007812 */ /* 0x000fca00078ec0ff */
[----:B------:R-:W-:Y:S01]  /*00a0*/  IMAD R7, R7, 0x100, R0 ;  /* 0x0000010007077824 */ /* 0x000fe200078e0200 */
[----:B------:R-:W-:-:S03]  /*00b0*/  SGXT R0, R6, 0x1 ;  /* 0x000000010600781a */ /* 0x000fc60000000200 */
[----:B----4-:R-:W-:Y:S01]  /*00c0*/  IMAD.WIDE R2, R7, 0x4, R2 ;  /* 0x0000000407027825 */ /* 0x010fe200078e0202 */
[----:B------:R-:W-:-:S04]  /*00d0*/  LEA.HI R0, R0, R7, RZ, 0x8 ;  /* 0x0000000700007211 */ /* 0x000fc800078f40ff */
[----:B------:R-:W-:-:S05]  /*00e0*/  LOP3.LUT R0, R0, 0xffffff00, RZ, 0xc0, !PT ;  /* 0xffffff0000007812 */ /* 0x000fca00078ec0ff */
[----:B------:R-:W-:-:S04]  /*00f0*/  IMAD.IADD R9, R7, 0x1, -R0 ;  /* 0x0000000107097824 */ /* 0x000fc800078e0a00 */
[----:B--2---:R-:W-:Y:S02]  /*0100*/  IMAD.WIDE R4, R9, 0x4, R4 ;  /* 0x0000000409047825 */ /* 0x004fe400078e0204 */
[----:B------:R-:W2:Y:S04]  /*0110*/  LDG.E.64 R8, desc[UR4][R2.64] ;  /* 0x0000000402087981 */ /* 0x000ea8000c1e1b00 */
[----:B------:R-:W2:Y:S01]  /*0120*/  LDG.E.EL.64 R4, desc[UR4][R4.64] ;  /* 0x0000000404047981 */ /* 0x000ea2000c2e1b00 */
[----:B------:R-:W-:-:S04]  /*0130*/  IADD3 R6, P2, R7, UR6, RZ ;  /* 0x0000000607067c10 */ /* 0x000fc8000ff5e0ff */
[----:B------:R-:W-:Y:S02]  /*0140*/  LEA.HI.X.SX32 R7, R7, UR7, 0x1, P2 ;  /* 0x0000000707077c11 */ /* 0x000fe400090f0eff */
[C---:B--2---:R-:W-:Y:S01]  /*0150*/  FSETP.GEU.AND P1, PT, R8.reuse, -R4, PT ;  /* 0x800000040800720b */ /* 0x044fe20003f2e000 */
[----:B------:R-:W-:Y:S01]  /*0160*/  FADD R8, R8, R4 ;  /* 0x0000000408087221 */ /* 0x000fe20000000000 */
[C---:B------:R-:W-:Y:S01]  /*0170*/  FADD R0, R9.reuse, R5 ;  /* 0x0000000509007221 */ /* 0x040fe20000000000 */
[----:B------:R-:W-:-:S03]  /*0180*/  FSETP.GEU.AND P0, PT, R9, -R5, PT ;  /* 0x800000050900720b */ /* 0x000fc60003f0e000 */
[----:B------:R-:W-:Y:S02]  /*0190*/  FSEL R8, R8, RZ, P1 ;  /* 0x000000ff08087208 */ /* 0x000fe40000800000 */
[----:B------:R-:W-:Y:S02]  /*01a0*/  FSEL R9, R0, RZ, P0 ;  /* 0x000000ff00097208 */ /* 0x000fe40000000000 */
[----:B------:R-:W-:Y:S02]  /*01b0*/  FSETP.GTU.AND P1, PT, R8, RZ, PT ;  /* 0x000000ff0800720b */ /* 0x000fe40003f2c000 */
[----:B------:R-:W-:Y:S01]  /*01c0*/  FSETP.GTU.AND P0, PT, R9, RZ, PT ;  /* 0x000000ff0900720b */ /* 0x000fe20003f0c000 */
[----:B------:R-:W-:Y:S01]  /*01d0*/  STG.E.64 desc[UR4][R2.64], R8 ;  /* 0x0000000802007986 */ /* 0x000fe2000c101b04 */
[----:B------:R-:W-:Y:S02]  /*01e0*/  SEL R0, RZ, 0x1, P1 ;  /* 0x00000001ff007807 */ /* 0x000fe40000800000 */
[----:B------:R-:W-:-:S05]  /*01f0*/  SEL R5, RZ, 0x100, P0 ;  /* 0x00000100ff057807 */ /* 0x000fca0000000000 */
[----:B------:R-:W-:-:S05]  /*0200*/  IMAD.IADD R5, R0, 0x1, R5 ;  /* 0x0000000100057824 */ /* 0x000fca00078e0205 */
[----:B------:R-:W-:Y:S01]  /*0210*/  STG.E.U16 desc[UR4][R6.64], R5 ;  /* 0x0000000506007986 */ /* 0x000fe2000c101504 */
[----:B------:R-:W-:Y:S05]  /*0220*/  EXIT ;  /* 0x000000000000794d */ /* 0x000fea0003800000 */
.L_x_0:
[----:B------:R-:W-:-:S00]  /*0230*/  BRA `(.L_x_0) ;  /* 0xfffffffc00fc7947 */ /* 0x000fc0000383ffff */
[----:B------:R-:W-:-:S00]  /*0240*/  NOP ;  /* 0x0000000000007918 */ /* 0x000fc00000000000 */
        /* <DEDUP_REMOVED lines=11> */
.L_x_1:


//--------------------- .nv.constant0.triton_poi_fused_relu_threshold_backward_0 --------------------------
	.section	.nv.constant0.triton_poi_fused_relu_threshold_backward_0,"a",@progbits
	.sectionflags	@""
	.align	4
.nv.constant0.triton_poi_fused_relu_threshold_backward_0:
	.zero		556
